//
// Generated by NVIDIA NVVM Compiler
//
// Compiler Build ID: CL-36424714
// Cuda compilation tools, release 13.0, V13.0.88
// Based on NVVM 20.0.0
//

.version 9.0
.target sm_100
.address_size 64

	// .globl	_Z15vectorAddKernelIfEvPT_S1_S1_m

.visible .entry _Z15vectorAddKernelIfEvPT_S1_S1_m(
	.param .u64 .ptr .align 1 _Z15vectorAddKernelIfEvPT_S1_S1_m_param_0,
	.param .u64 .ptr .align 1 _Z15vectorAddKernelIfEvPT_S1_S1_m_param_1,
	.param .u64 .ptr .align 1 _Z15vectorAddKernelIfEvPT_S1_S1_m_param_2,
	.param .u64 _Z15vectorAddKernelIfEvPT_S1_S1_m_param_3
)
{
	.reg .pred 	%p<2>;
	.reg .b32 	%r<5>;
	.reg .b32 	%f<13>;
	.reg .b64 	%rd<15>;

	ld.param.u64 	%rd4, [_Z15vectorAddKernelIfEvPT_S1_S1_m_param_0];
	ld.param.u64 	%rd5, [_Z15vectorAddKernelIfEvPT_S1_S1_m_param_1];
	ld.param.u64 	%rd3, [_Z15vectorAddKernelIfEvPT_S1_S1_m_param_2];
	ld.param.u64 	%rd6, [_Z15vectorAddKernelIfEvPT_S1_S1_m_param_3];
	cvta.to.global.u64 	%rd7, %rd5;
	cvta.to.global.u64 	%rd8, %rd4;
	mov.u32 	%r2, %ctaid.x;
	mov.u32 	%r3, %ntid.x;
	mov.u32 	%r4, %tid.x;
	mad.lo.s32 	%r1, %r2, %r3, %r4;
	mul.wide.s32 	%rd9, %r1, 16;
	add.s64 	%rd1, %rd8, %rd9;
	add.s64 	%rd2, %rd7, %rd9;
	mul.wide.s32 	%rd10, %r1, 4;
	or.b64  	%rd11, %rd10, 3;
	setp.ge.u64 	%p1, %rd11, %rd6;
	@%p1 bra 	$L__BB0_2;
	ld.global.nc.v4.f32 	{%f1, %f2, %f3, %f4}, [%rd2];
	ld.global.nc.v4.f32 	{%f5, %f6, %f7, %f8}, [%rd1];
	cvta.to.global.u64 	%rd12, %rd3;
	add.f32 	%f9, %f5, %f1;
	add.f32 	%f10, %f6, %f2;
	add.f32 	%f11, %f7, %f3;
	add.f32 	%f12, %f8, %f4;
	add.s64 	%rd14, %rd12, %rd9;
	st.global.v4.f32 	[%rd14], {%f9, %f10, %f11, %f12};
$L__BB0_2:
	ret;

}


// ===== COMPILED SASS (sm_100) =====

	.target	sm_100

	.elftype	@"ET_EXEC"


//--------------------- .note.nv.tkinfo           --------------------------
	.section	.note.nv.tkinfo,"",@"SHT_NOTE"
	.sectionflags	@"SHF_NOTE_NV_TKINFO"
	.tkinfo
        /*0018*/ 	.word	0x00000002
        /*0030*/ 	.string	""
        /*0030*/ 	.string	"ptxas"
        /*0030*/ 	.string	"Cuda compilation tools, release 13.0, V13.0.88"
        /*0030*/ 	.string	"Build cuda_13.0.r13.0/compiler.36424714_0"
        /*0030*/ 	.string	"-arch sm_100 -m 64 "



//--------------------- .note.nv.cuinfo           --------------------------
	.section	.note.nv.cuinfo,"",@"SHT_NOTE"
	.sectionflags	@"SHF_NOTE_NV_CUINFO"
        /*0018*/ 	.short	0x0002
        /*001a*/ 	.short	0x0064
        /*001c*/ 	.short	0x0082
	.zero		2


//--------------------- .nv.info                  --------------------------
	.section	.nv.info,"",@"SHT_CUDA_INFO"
	.align	4


	//----- nvinfo : EIATTR_REGCOUNT
	.align		4
        /*0000*/ 	.byte	0x04, 0x2f
        /*0002*/ 	.short	(.L_1 - .L_0)
	.align		4
.L_0:
        /*0004*/ 	.word	index@(_Z15vectorAddKernelIfEvPT_S1_S1_m)
        /*0008*/ 	.word	0x00000016


	//----- nvinfo : EIATTR_FRAME_SIZE
	.align		4
.L_1:
        /*000c*/ 	.byte	0x04, 0x11
        /*000e*/ 	.short	(.L_3 - .L_2)
	.align		4
.L_2:
        /*0010*/ 	.word	index@(_Z15vectorAddKernelIfEvPT_S1_S1_m)
        /*0014*/ 	.word	0x00000000


	//----- nvinfo : EIATTR_MIN_STACK_SIZE
	.align		4
.L_3:
        /*0018*/ 	.byte	0x04, 0x12
        /*001a*/ 	.short	(.L_5 - .L_4)
	.align		4
.L_4:
        /*001c*/ 	.word	index@(_Z15vectorAddKernelIfEvPT_S1_S1_m)
        /*0020*/ 	.word	0x00000000
.L_5:


//--------------------- .nv.compat                --------------------------
	.section	.nv.compat,"",@"SHT_CUDA_COMPAT_INFO"
	.align	4
        /*0000*/ 	.byte	0x02, 0x09, 0x00, 0x00, 0x02, 0x02, 0x01, 0x00, 0x02, 0x05, 0x05, 0x00, 0x03, 0x07, 0x01, 0x01
        /*0010*/ 	.byte	0x02, 0x03, 0x00, 0x00, 0x02, 0x06, 0x01, 0x00, 0x04, 0x0b, 0x08, 0x00, 0x09, 0x00, 0x00, 0x00
        /*0020*/ 	.byte	0x00, 0x00, 0x00, 0x00


//--------------------- .nv.info._Z15vectorAddKernelIfEvPT_S1_S1_m --------------------------
	.section	.nv.info._Z15vectorAddKernelIfEvPT_S1_S1_m,"",@"SHT_CUDA_INFO"
	.sectionflags	@""
	.align	4


	//----- nvinfo : EIATTR_CUDA_API_VERSION
	.align		4
        /*0000*/ 	.byte	0x04, 0x37
        /*0002*/ 	.short	(.L_7 - .L_6)
.L_6:
        /*0004*/ 	.word	0x00000082


	//----- nvinfo : EIATTR_KPARAM_INFO
	.align		4
.L_7:
        /*0008*/ 	.byte	0x04, 0x17
        /*000a*/ 	.short	(.L_9 - .L_8)
.L_8:
        /*000c*/ 	.word	0x00000000
        /*0010*/ 	.short	0x0003
        /*0012*/ 	.short	0x0018
        /*0014*/ 	.byte	0x00, 0xf0, 0x21, 0x00


	//----- nvinfo : EIATTR_KPARAM_INFO
	.align		4
.L_9:
        /*0018*/ 	.byte	0x04, 0x17
        /*001a*/ 	.short	(.L_11 - .L_10)
.L_10:
        /*001c*/ 	.word	0x00000000
        /*0020*/ 	.short	0x0002
        /*0022*/ 	.short	0x0010
        /*0024*/ 	.byte	0x00, 0xf5, 0x21, 0x00


	//----- nvinfo : EIATTR_KPARAM_INFO
	.align		4
.L_11:
        /*0028*/ 	.byte	0x04, 0x17
        /*002a*/ 	.short	(.L_13 - .L_12)
.L_12:
        /*002c*/ 	.word	0x00000000
        /*0030*/ 	.short	0x0001
        /*0032*/ 	.short	0x0008
        /*0034*/ 	.byte	0x00, 0xf5, 0x21, 0x00


	//----- nvinfo : EIATTR_KPARAM_INFO
	.align		4
.L_13:
        /*0038*/ 	.byte	0x04, 0x17
        /*003a*/ 	.short	(.L_15 - .L_14)
.L_14:
        /*003c*/ 	.word	0x00000000
        /*0040*/ 	.short	0x0000
        /*0042*/ 	.short	0x0000
        /*0044*/ 	.byte	0x00, 0xf5, 0x21, 0x00


	//----- nvinfo : EIATTR_SPARSE_MMA_MASK
	.align		4
.L_15:
        /*0048*/ 	.byte	0x03, 0x50
        /*004a*/ 	.short	0x0000


	//----- nvinfo : EIATTR_MAXREG_COUNT
	.align		4
        /*004c*/ 	.byte	0x03, 0x1b
        /*004e*/ 	.short	0x00ff


	//----- nvinfo : EIATTR_MERCURY_ISA_VERSION
	.align		4
        /*0050*/ 	.byte	0x03, 0x5f
        /*0052*/ 	.short	0x0101


	//----- nvinfo : EIATTR_VRC_CTA_INIT_COUNT
	.align		4
        /*0054*/ 	.byte	0x02, 0x4a
	.zero		1
	.zero		1


	//----- nvinfo : EIATTR_EXIT_INSTR_OFFSETS
	.align		4
        /*0058*/ 	.byte	0x04, 0x1c
        /*005a*/ 	.short	(.L_17 - .L_16)


	//   ....[0]....
.L_16:
        /*005c*/ 	.word	0x000000a0


	//   ....[1]....
        /*0060*/ 	.word	0x00000190


	//----- nvinfo : EIATTR_CBANK_PARAM_SIZE
	.align		4
.L_17:
        /*0064*/ 	.byte	0x03, 0x19
        /*0066*/ 	.short	0x0020


	//----- nvinfo : EIATTR_PARAM_CBANK
	.align		4
        /*0068*/ 	.byte	0x04, 0x0a
        /*006a*/ 	.short	(.L_19 - .L_18)
	.align		4
.L_18:
        /*006c*/ 	.word	index@(.nv.constant0._Z15vectorAddKernelIfEvPT_S1_S1_m)
        /*0070*/ 	.short	0x0380
        /*0072*/ 	.short	0x0020


	//----- nvinfo : EIATTR_SW_WAR
	.align		4
.L_19:
        /*0074*/ 	.byte	0x04, 0x36
        /*0076*/ 	.short	(.L_21 - .L_20)
.L_20:
        /*0078*/ 	.word	0x00000008
.L_21:


//--------------------- .nv.callgraph             --------------------------
	.section	.nv.callgraph,"",@"SHT_CUDA_CALLGRAPH"
	.align	4
	.sectionentsize	8
	.align		4
        /*0000*/ 	.word	0x00000000
	.align		4
        /*0004*/ 	.word	0xffffffff
	.align		4
        /*0008*/ 	.word	0x00000000
	.align		4
        /*000c*/ 	.word	0xfffffffe
	.align		4
        /*0010*/ 	.word	0x00000000
	.align		4
        /*0014*/ 	.word	0xfffffffd
	.align		4
        /*0018*/ 	.word	0x00000000
	.align		4
        /*001c*/ 	.word	0xfffffffc


//--------------------- .text._Z15vectorAddKernelIfEvPT_S1_S1_m --------------------------
	.section	.text._Z15vectorAddKernelIfEvPT_S1_S1_m,"ax",@progbits
	.align	128
        .global         _Z15vectorAddKernelIfEvPT_S1_S1_m
        .type           _Z15vectorAddKernelIfEvPT_S1_S1_m,@function
        .size           _Z15vectorAddKernelIfEvPT_S1_S1_m,(.L_x_1 - _Z15vectorAddKernelIfEvPT_S1_S1_m)
        .other          _Z15vectorAddKernelIfEvPT_S1_S1_m,@"STO_CUDA_ENTRY STV_DEFAULT"
_Z15vectorAddKernelIfEvPT_S1_S1_m:
.text._Z15vectorAddKernelIfEvPT_S1_S1_m:
[----:B------:R-:W-:Y:S01]  /*0000*/  LDC R1, c[0x0][0x37c] ;  /* 0x0000df00ff017b82 */ /* 0x000fe20000000800 */
[----:B------:R-:W0:Y:S07]  /*0010*/  S2R R0, SR_TID.X ;  /* 0x0000000000007919 */ /* 0x000e2e0000002100 */
[----:B------:R-:W0:Y:S01]  /*0020*/  S2UR UR4, SR_CTAID.X ;  /* 0x00000000000479c3 */ /* 0x000e220000002500 */
[----:B------:R-:W1:Y:S07]  /*0030*/  LDCU.64 UR6, c[0x0][0x398] ;  /* 0x00007300ff0677ac */ /* 0x000e6e0008000a00 */
[----:B------:R-:W0:Y:S02]  /*0040*/  LDC R9, c[0x0][0x360] ;  /* 0x0000d800ff097b82 */ /* 0x000e240000000800 */
[----:B0-----:R-:W-:-:S04]  /*0050*/  IMAD R9, R9, UR4, R0 ;  /* 0x0000000409097c24 */ /* 0x001fc8000f8e0200 */
[----:B------:R-:W-:-:S03]  /*0060*/  IMAD.WIDE R2, R9, 0x4, RZ ;  /* 0x0000000409027825 */ /* 0x000fc600078e02ff */
[----:B------:R-:W-:-:S04]  /*0070*/  LOP3.LUT R0, R2, 0x3, RZ, 0xfc, !PT ;  /* 0x0000000302007812 */ /* 0x000fc800078efcff */
[----:B-1----:R-:W-:-:S04]  /*0080*/  ISETP.GE.U32.AND P0, PT, R0, UR6, PT ;  /* 0x0000000600007c0c */ /* 0x002fc8000bf06070 */
[----:B------:R-:W-:-:S13]  /*0090*/  ISETP.GE.U32.AND.EX P0, PT, R3, UR7, PT, P0 ;  /* 0x0000000703007c0c */ /* 0x000fda000bf06100 */
[----:B------:R-:W-:Y:S05]  /*00a0*/  @P0 EXIT ;  /* 0x000000000000094d */ /* 0x000fea0003800000 */
[----:B------:R-:W0:Y:S01]  /*00b0*/  LDC.64 R2, c[0x0][0x380] ;  /* 0x0000e000ff027b82 */ /* 0x000e220000000a00 */
[----:B------:R-:W1:Y:S07]  /*00c0*/  LDCU.64 UR4, c[0x0][0x358] ;  /* 0x00006b00ff0477ac */ /* 0x000e6e0008000a00 */
[----:B------:R-:W2:Y:S08]  /*00d0*/  LDC.64 R4, c[0x0][0x388] ;  /* 0x0000e200ff047b82 */ /* 0x000eb00000000a00 */
[----:B------:R-:W3:Y:S01]  /*00e0*/  LDC.64 R6, c[0x0][0x390] ;  /* 0x0000e400ff067b82 */ /* 0x000ee20000000a00 */
[----:B0-----:R-:W-:-:S05]  /*00f0*/  IMAD.WIDE R2, R9, 0x10, R2 ;  /* 0x0000001009027825 */ /* 0x001fca00078e0202 */
[----:B-1----:R-:W4:Y:S01]  /*0100*/  LDG.E.128.CONSTANT R16, desc[UR4][R2.64] ;  /* 0x0000000402107981 */ /* 0x002f22000c1e9d00 */
[----:B--2---:R-:W-:-:S05]  /*0110*/  IMAD.WIDE R4, R9, 0x10, R4 ;  /* 0x0000001009047825 */ /* 0x004fca00078e0204 */
[----:B------:R-:W4:Y:S01]  /*0120*/  LDG.E.128.CONSTANT R12, desc[UR4][R4.64] ;  /* 0x00000004040c7981 */ /* 0x000f22000c1e9d00 */
[----:B---3--:R-:W-:-:S04]  /*0130*/  IMAD.WIDE R6, R9, 0x10, R6 ;  /* 0x0000001009067825 */ /* 0x008fc800078e0206 */
[----:B----4-:R-:W-:Y:S01]  /*0140*/  FADD R12, R12, R16 ;  /* 0x000000100c0c7221 */ /* 0x010fe20000000000 */
[----:B------:R-:W-:Y:S01]  /*0150*/  FADD R13, R13, R17 ;  /* 0x000000110d0d7221 */ /* 0x000fe20000000000 */
[----:B------:R-:W-:Y:S01]  /*0160*/  FADD R14, R14, R18 ;  /* 0x000000120e0e7221 */ /* 0x000fe20000000000 */
[----:B------:R-:W-:-:S05]  /*0170*/  FADD R15, R15, R19 ;  /* 0x000000130f0f7221 */ /* 0x000fca0000000000 */
[----:B------:R-:W-:Y:S01]  /*0180*/  STG.E.128 desc[UR4][R6.64], R12 ;  /* 0x0000000c06007986 */ /* 0x000fe2000c101d04 */
[----:B------:R-:W-:Y:S05]  /*0190*/  EXIT ;  /* 0x000000000000794d */ /* 0x000fea0003800000 */
.L_x_0:
[----:B------:R-:W-:-:S00]  /*01a0*/  BRA `(.L_x_0) ;  /* 0xfffffffc00fc7947 */ /* 0x000fc0000383ffff */
[----:B------:R-:W-:-:S00]  /*01b0*/  NOP ;  /* 0x0000000000007918 */ /* 0x000fc00000000000 */
        /* <DEDUP_REMOVED lines=12> */
.L_x_1:


//--------------------- .nv.shared.reserved.0     --------------------------
	.section	.nv.shared.reserved.0,"aw",@nobits
	.weak		__nv_reservedSMEM_offset_0_alias
	.size		__nv_reservedSMEM_offset_0_alias, 0, 64
	.other		__nv_reservedSMEM_offset_0_alias,@"STO_CUDA_RESERVED_SHARED STV_DEFAULT"
__nv_reservedSMEM_offset_0_alias:
	.zero		0
	.zero		64


//--------------------- .nv.constant0._Z15vectorAddKernelIfEvPT_S1_S1_m --------------------------
	.section	.nv.constant0._Z15vectorAddKernelIfEvPT_S1_S1_m,"a",@progbits
	.sectionflags	@""
	.align	4
.nv.constant0._Z15vectorAddKernelIfEvPT_S1_S1_m:
	.zero		928


//--------------------- SYMBOLS --------------------------

	.type		.nv.reservedSmem.offset0,@object
	.size		.nv.reservedSmem.offset0,0x4
